//
// Generated by NVIDIA NVVM Compiler
//
// Compiler Build ID: CL-36424714
// Cuda compilation tools, release 13.0, V13.0.88
// Based on NVVM 20.0.0
//

.version 9.0
.target sm_100
.address_size 64

	// .globl	_Z12mandelKernelffffPii

.visible .entry _Z12mandelKernelffffPii(
	.param .f32 _Z12mandelKernelffffPii_param_0,
	.param .f32 _Z12mandelKernelffffPii_param_1,
	.param .f32 _Z12mandelKernelffffPii_param_2,
	.param .f32 _Z12mandelKernelffffPii_param_3,
	.param .u64 .ptr .align 1 _Z12mandelKernelffffPii_param_4,
	.param .u32 _Z12mandelKernelffffPii_param_5
)
{
	.reg .pred 	%p<4>;
	.reg .b32 	%r<19>;
	.reg .b32 	%f<20>;
	.reg .b64 	%rd<5>;

	ld.param.f32 	%f9, [_Z12mandelKernelffffPii_param_0];
	ld.param.f32 	%f10, [_Z12mandelKernelffffPii_param_1];
	ld.param.f32 	%f11, [_Z12mandelKernelffffPii_param_2];
	ld.param.f32 	%f12, [_Z12mandelKernelffffPii_param_3];
	ld.param.u64 	%rd1, [_Z12mandelKernelffffPii_param_4];
	ld.param.u32 	%r5, [_Z12mandelKernelffffPii_param_5];
	mov.u32 	%r7, %ctaid.x;
	shl.b32 	%r8, %r7, 5;
	mov.u32 	%r9, %tid.x;
	add.s32 	%r1, %r8, %r9;
	mul.hi.s32 	%r10, %r1, 1374389535;
	shr.u32 	%r11, %r10, 31;
	shr.s32 	%r12, %r10, 9;
	add.s32 	%r13, %r12, %r11;
	mul.lo.s32 	%r14, %r13, 1600;
	sub.s32 	%r15, %r1, %r14;
	cvt.rn.f32.s32 	%f13, %r15;
	fma.rn.f32 	%f1, %f11, %f13, %f9;
	cvt.rn.f32.s32 	%f14, %r13;
	fma.rn.f32 	%f2, %f12, %f14, %f10;
	setp.lt.s32 	%p1, %r5, 1;
	mov.b32 	%r18, 0;
	@%p1 bra 	$L__BB0_4;
	mov.b32 	%r17, 0;
	mov.f32 	%f18, %f2;
	mov.f32 	%f19, %f1;
$L__BB0_2:
	mul.f32 	%f5, %f19, %f19;
	mul.f32 	%f6, %f18, %f18;
	add.f32 	%f15, %f5, %f6;
	setp.gt.f32 	%p2, %f15, 0f40800000;
	mov.u32 	%r18, %r17;
	@%p2 bra 	$L__BB0_4;
	sub.f32 	%f16, %f5, %f6;
	add.f32 	%f17, %f19, %f19;
	add.f32 	%f19, %f1, %f16;
	fma.rn.f32 	%f18, %f17, %f18, %f2;
	add.s32 	%r17, %r17, 1;
	setp.ne.s32 	%p3, %r17, %r5;
	mov.u32 	%r18, %r5;
	@%p3 bra 	$L__BB0_2;
$L__BB0_4:
	cvta.to.global.u64 	%rd2, %rd1;
	mul.wide.s32 	%rd3, %r1, 4;
	add.s64 	%rd4, %rd2, %rd3;
	st.global.u32 	[%rd4], %r18;
	ret;

}


// ===== COMPILED SASS (sm_100) =====

	.target	sm_100

	.elftype	@"ET_EXEC"


//--------------------- .note.nv.tkinfo           --------------------------
	.section	.note.nv.tkinfo,"",@"SHT_NOTE"
	.sectionflags	@"SHF_NOTE_NV_TKINFO"
	.tkinfo
        /*0018*/ 	.word	0x00000002
        /*0030*/ 	.string	""
        /*0030*/ 	.string	"ptxas"
        /*0030*/ 	.string	"Cuda compilation tools, release 13.0, V13.0.88"
        /*0030*/ 	.string	"Build cuda_13.0.r13.0/compiler.36424714_0"
        /*0030*/ 	.string	"-arch sm_100 -m 64 "



//--------------------- .note.nv.cuinfo           --------------------------
	.section	.note.nv.cuinfo,"",@"SHT_NOTE"
	.sectionflags	@"SHF_NOTE_NV_CUINFO"
        /*0018*/ 	.short	0x0002
        /*001a*/ 	.short	0x0064
        /*001c*/ 	.short	0x0082
	.zero		2


//--------------------- .nv.info                  --------------------------
	.section	.nv.info,"",@"SHT_CUDA_INFO"
	.align	4


	//----- nvinfo : EIATTR_REGCOUNT
	.align		4
        /*0000*/ 	.byte	0x04, 0x2f
        /*0002*/ 	.short	(.L_1 - .L_0)
	.align		4
.L_0:
        /*0004*/ 	.word	index@(_Z12mandelKernelffffPii)
        /*0008*/ 	.word	0x00000010


	//----- nvinfo : EIATTR_FRAME_SIZE
	.align		4
.L_1:
        /*000c*/ 	.byte	0x04, 0x11
        /*000e*/ 	.short	(.L_3 - .L_2)
	.align		4
.L_2:
        /*0010*/ 	.word	index@(_Z12mandelKernelffffPii)
        /*0014*/ 	.word	0x00000000


	//----- nvinfo : EIATTR_MIN_STACK_SIZE
	.align		4
.L_3:
        /*0018*/ 	.byte	0x04, 0x12
        /*001a*/ 	.short	(.L_5 - .L_4)
	.align		4
.L_4:
        /*001c*/ 	.word	index@(_Z12mandelKernelffffPii)
        /*0020*/ 	.word	0x00000000
.L_5:


//--------------------- .nv.compat                --------------------------
	.section	.nv.compat,"",@"SHT_CUDA_COMPAT_INFO"
	.align	4
        /*0000*/ 	.byte	0x02, 0x09, 0x00, 0x00, 0x02, 0x02, 0x01, 0x00, 0x02, 0x05, 0x05, 0x00, 0x03, 0x07, 0x01, 0x01
        /*0010*/ 	.byte	0x02, 0x03, 0x00, 0x00, 0x02, 0x06, 0x01, 0x00, 0x04, 0x0b, 0x08, 0x00, 0x01, 0x00, 0x00, 0x00
        /*0020*/ 	.byte	0x00, 0x00, 0x00, 0x00


//--------------------- .nv.info._Z12mandelKernelffffPii --------------------------
	.section	.nv.info._Z12mandelKernelffffPii,"",@"SHT_CUDA_INFO"
	.sectionflags	@""
	.align	4


	//----- nvinfo : EIATTR_CUDA_API_VERSION
	.align		4
        /*0000*/ 	.byte	0x04, 0x37
        /*0002*/ 	.short	(.L_7 - .L_6)
.L_6:
        /*0004*/ 	.word	0x00000082


	//----- nvinfo : EIATTR_KPARAM_INFO
	.align		4
.L_7:
        /*0008*/ 	.byte	0x04, 0x17
        /*000a*/ 	.short	(.L_9 - .L_8)
.L_8:
        /*000c*/ 	.word	0x00000000
        /*0010*/ 	.short	0x0005
        /*0012*/ 	.short	0x0018
        /*0014*/ 	.byte	0x00, 0xf0, 0x11, 0x00


	//----- nvinfo : EIATTR_KPARAM_INFO
	.align		4
.L_9:
        /*0018*/ 	.byte	0x04, 0x17
        /*001a*/ 	.short	(.L_11 - .L_10)
.L_10:
        /*001c*/ 	.word	0x00000000
        /*0020*/ 	.short	0x0004
        /*0022*/ 	.short	0x0010
        /*0024*/ 	.byte	0x00, 0xf5, 0x21, 0x00


	//----- nvinfo : EIATTR_KPARAM_INFO
	.align		4
.L_11:
        /*0028*/ 	.byte	0x04, 0x17
        /*002a*/ 	.short	(.L_13 - .L_12)
.L_12:
        /*002c*/ 	.word	0x00000000
        /*0030*/ 	.short	0x0003
        /*0032*/ 	.short	0x000c
        /*0034*/ 	.byte	0x00, 0xf0, 0x11, 0x00


	//----- nvinfo : EIATTR_KPARAM_INFO
	.align		4
.L_13:
        /*0038*/ 	.byte	0x04, 0x17
        /*003a*/ 	.short	(.L_15 - .L_14)
.L_14:
        /*003c*/ 	.word	0x00000000
        /*0040*/ 	.short	0x0002
        /*0042*/ 	.short	0x0008
        /*0044*/ 	.byte	0x00, 0xf0, 0x11, 0x00


	//----- nvinfo : EIATTR_KPARAM_INFO
	.align		4
.L_15:
        /*0048*/ 	.byte	0x04, 0x17
        /*004a*/ 	.short	(.L_17 - .L_16)
.L_16:
        /*004c*/ 	.word	0x00000000
        /*0050*/ 	.short	0x0001
        /*0052*/ 	.short	0x0004
        /*0054*/ 	.byte	0x00, 0xf0, 0x11, 0x00


	//----- nvinfo : EIATTR_KPARAM_INFO
	.align		4
.L_17:
        /*0058*/ 	.byte	0x04, 0x17
        /*005a*/ 	.short	(.L_19 - .L_18)
.L_18:
        /*005c*/ 	.word	0x00000000
        /*0060*/ 	.short	0x0000
        /*0062*/ 	.short	0x0000
        /*0064*/ 	.byte	0x00, 0xf0, 0x11, 0x00


	//----- nvinfo : EIATTR_SPARSE_MMA_MASK
	.align		4
.L_19:
        /*0068*/ 	.byte	0x03, 0x50
        /*006a*/ 	.short	0x0000


	//----- nvinfo : EIATTR_MAXREG_COUNT
	.align		4
        /*006c*/ 	.byte	0x03, 0x1b
        /*006e*/ 	.short	0x00ff


	//----- nvinfo : EIATTR_MERCURY_ISA_VERSION
	.align		4
        /*0070*/ 	.byte	0x03, 0x5f
        /*0072*/ 	.short	0x0101


	//----- nvinfo : EIATTR_VRC_CTA_INIT_COUNT
	.align		4
        /*0074*/ 	.byte	0x02, 0x4a
	.zero		1
	.zero		1


	//----- nvinfo : EIATTR_EXIT_INSTR_OFFSETS
	.align		4
        /*0078*/ 	.byte	0x04, 0x1c
        /*007a*/ 	.short	(.L_21 - .L_20)


	//   ....[0]....
.L_20:
        /*007c*/ 	.word	0x000002a0


	//----- nvinfo : EIATTR_CRS_STACK_SIZE
	.align		4
.L_21:
        /*0080*/ 	.byte	0x04, 0x1e
        /*0082*/ 	.short	(.L_23 - .L_22)
.L_22:
        /*0084*/ 	.word	0x00000000


	//----- nvinfo : EIATTR_CBANK_PARAM_SIZE
	.align		4
.L_23:
        /*0088*/ 	.byte	0x03, 0x19
        /*008a*/ 	.short	0x001c


	//----- nvinfo : EIATTR_PARAM_CBANK
	.align		4
        /*008c*/ 	.byte	0x04, 0x0a
        /*008e*/ 	.short	(.L_25 - .L_24)
	.align		4
.L_24:
        /*0090*/ 	.word	index@(.nv.constant0._Z12mandelKernelffffPii)
        /*0094*/ 	.short	0x0380
        /*0096*/ 	.short	0x001c


	//----- nvinfo : EIATTR_SW_WAR
	.align		4
.L_25:
        /*0098*/ 	.byte	0x04, 0x36
        /*009a*/ 	.short	(.L_27 - .L_26)
.L_26:
        /*009c*/ 	.word	0x00000008
.L_27:


//--------------------- .nv.callgraph             --------------------------
	.section	.nv.callgraph,"",@"SHT_CUDA_CALLGRAPH"
	.align	4
	.sectionentsize	8
	.align		4
        /*0000*/ 	.word	0x00000000
	.align		4
        /*0004*/ 	.word	0xffffffff
	.align		4
        /*0008*/ 	.word	0x00000000
	.align		4
        /*000c*/ 	.word	0xfffffffe
	.align		4
        /*0010*/ 	.word	0x00000000
	.align		4
        /*0014*/ 	.word	0xfffffffd
	.align		4
        /*0018*/ 	.word	0x00000000
	.align		4
        /*001c*/ 	.word	0xfffffffc


//--------------------- .text._Z12mandelKernelffffPii --------------------------
	.section	.text._Z12mandelKernelffffPii,"ax",@progbits
	.align	128
        .global         _Z12mandelKernelffffPii
        .type           _Z12mandelKernelffffPii,@function
        .size           _Z12mandelKernelffffPii,(.L_x_4 - _Z12mandelKernelffffPii)
        .other          _Z12mandelKernelffffPii,@"STO_CUDA_ENTRY STV_DEFAULT"
_Z12mandelKernelffffPii:
.text._Z12mandelKernelffffPii:
[----:B------:R-:W-:Y:S01]  /*0000*/  LDC R1, c[0x0][0x37c] ;  /* 0x0000df00ff017b82 */ /* 0x000fe20000000800 */
[----:B------:R-:W0:Y:S01]  /*0010*/  S2R R5, SR_CTAID.X ;  /* 0x0000000000057919 */ /* 0x000e220000002500 */
[----:B------:R-:W1:Y:S06]  /*0020*/  LDCU UR6, c[0x0][0x398] ;  /* 0x00007300ff0677ac */ /* 0x000e6c0008000800 */
[----:B------:R-:W2:Y:S01]  /*0030*/  LDC.64 R8, c[0x0][0x380] ;  /* 0x0000e000ff087b82 */ /* 0x000ea20000000a00 */
[----:B------:R-:W0:Y:S01]  /*0040*/  S2R R0, SR_TID.X ;  /* 0x0000000000007919 */ /* 0x000e220000002100 */
[----:B------:R-:W3:Y:S06]  /*0050*/  LDCU.64 UR4, c[0x0][0x358] ;  /* 0x00006b00ff0477ac */ /* 0x000eec0008000a00 */
[----:B------:R-:W2:Y:S01]  /*0060*/  LDC.64 R6, c[0x0][0x388] ;  /* 0x0000e200ff067b82 */ /* 0x000ea20000000a00 */
[----:B-1----:R-:W-:Y:S01]  /*0070*/  UISETP.GE.AND UP0, UPT, UR6, 0x1, UPT ;  /* 0x000000010600788c */ /* 0x002fe2000bf06270 */
[----:B0-----:R-:W-:-:S05]  /*0080*/  LEA R5, R5, R0, 0x5 ;  /* 0x0000000005057211 */ /* 0x001fca00078e28ff */
[----:B------:R-:W-:-:S05]  /*0090*/  IMAD.HI R0, R5, 0x51eb851f, RZ ;  /* 0x51eb851f05007827 */ /* 0x000fca00078e02ff */
[----:B------:R-:W-:-:S04]  /*00a0*/  SHF.R.U32.HI R3, RZ, 0x1f, R0 ;  /* 0x0000001fff037819 */ /* 0x000fc80000011600 */
[----:B------:R-:W-:-:S05]  /*00b0*/  LEA.HI.SX32 R0, R0, R3, 0x17 ;  /* 0x0000000300007211 */ /* 0x000fca00078fbaff */
[----:B------:R-:W-:Y:S01]  /*00c0*/  IMAD R2, R0, -0x640, R5 ;  /* 0xfffff9c000027824 */ /* 0x000fe200078e0205 */
[----:B------:R-:W-:-:S04]  /*00d0*/  I2FP.F32.S32 R0, R0 ;  /* 0x0000000000007245 */ /* 0x000fc80000201400 */
[----:B------:R-:W-:Y:S01]  /*00e0*/  I2FP.F32.S32 R3, R2 ;  /* 0x0000000200037245 */ /* 0x000fe20000201400 */
[----:B--2---:R-:W-:Y:S01]  /*00f0*/  FFMA R0, R0, R7, R9 ;  /* 0x0000000700007223 */ /* 0x004fe20000000009 */
[----:B------:R-:W-:-:S03]  /*0100*/  HFMA2 R7, -RZ, RZ, 0, 0 ;  /* 0x00000000ff077431 */ /* 0x000fc600000001ff */
[----:B------:R-:W-:Y:S01]  /*0110*/  FFMA R3, R3, R6, R8 ;  /* 0x0000000603037223 */ /* 0x000fe20000000008 */
[----:B---3--:R-:W-:Y:S06]  /*0120*/  BRA.U !UP0, `(.L_x_0) ;  /* 0x0000000108507547 */ /* 0x008fec000b800000 */
[----:B------:R-:W-:Y:S01]  /*0130*/  BSSY.RECONVERGENT B0, `(.L_x_0) ;  /* 0x0000013000007945 */ /* 0x000fe20003800200 */
[----:B------:R-:W-:Y:S01]  /*0140*/  MOV R7, RZ ;  /* 0x000000ff00077202 */ /* 0x000fe20000000f00 */
[----:B------:R-:W0:Y:S01]  /*0150*/  LDCU UR6, c[0x0][0x398] ;  /* 0x00007300ff0677ac */ /* 0x000e220008000800 */
[----:B------:R-:W-:Y:S02]  /*0160*/  MOV R9, R0 ;  /* 0x0000000000097202 */ /* 0x000fe40000000f00 */
[----:B------:R-:W-:Y:S01]  /*0170*/  MOV R2, R3 ;  /* 0x0000000300027202 */ /* 0x000fe20000000f00 */
[----:B------:R-:W1:Y:S06]  /*0180*/  LDCU UR7, c[0x0][0x398] ;  /* 0x00007300ff0777ac */ /* 0x000e6c0008000800 */
.L_x_2:
[----:B------:R-:W-:Y:S01]  /*0190*/  FMUL R4, R2, R2 ;  /* 0x0000000202047220 */ /* 0x000fe20000400000 */
[----:B------:R-:W-:-:S04]  /*01a0*/  FMUL R13, R9, R9 ;  /* 0x00000009090d7220 */ /* 0x000fc80000400000 */
[----:B------:R-:W-:-:S05]  /*01b0*/  FADD R6, R4, R13 ;  /* 0x0000000d04067221 */ /* 0x000fca0000000000 */
[----:B------:R-:W-:-:S13]  /*01c0*/  FSETP.GT.AND P0, PT, R6, 4, PT ;  /* 0x408000000600780b */ /* 0x000fda0003f04000 */
[----:B------:R-:W-:Y:S05]  /*01d0*/  @P0 BRA `(.L_x_1) ;  /* 0x0000000000200947 */ /* 0x000fea0003800000 */
[----:B------:R-:W-:Y:S01]  /*01e0*/  IADD3 R7, PT, PT, R7, 0x1, RZ ;  /* 0x0000000107077810 */ /* 0x000fe20007ffe0ff */
[----:B------:R-:W-:Y:S01]  /*01f0*/  FADD R11, R2, R2 ;  /* 0x00000002020b7221 */ /* 0x000fe20000000000 */
[----:B------:R-:W-:Y:S02]  /*0200*/  FADD R2, R4, -R13 ;  /* 0x8000000d04027221 */ /* 0x000fe40000000000 */
[----:B-1----:R-:W-:Y:S01]  /*0210*/  ISETP.NE.AND P0, PT, R7, UR7, PT ;  /* 0x0000000707007c0c */ /* 0x002fe2000bf05270 */
[----:B------:R-:W-:Y:S01]  /*0220*/  FFMA R9, R11, R9, R0 ;  /* 0x000000090b097223 */ /* 0x000fe20000000000 */
[----:B------:R-:W-:-:S11]  /*0230*/  FADD R2, R3, R2 ;  /* 0x0000000203027221 */ /* 0x000fd60000000000 */
[----:B------:R-:W-:Y:S05]  /*0240*/  @P0 BRA `(.L_x_2) ;  /* 0xfffffffc00d00947 */ /* 0x000fea000383ffff */
[----:B0-----:R-:W-:-:S07]  /*0250*/  MOV R7, UR6 ;  /* 0x0000000600077c02 */ /* 0x001fce0008000f00 */
.L_x_1:
[----:B01----:R-:W-:Y:S05]  /*0260*/  BSYNC.RECONVERGENT B0 ;  /* 0x0000000000007941 */ /* 0x003fea0003800200 */
.L_x_0:
[----:B------:R-:W0:Y:S02]  /*0270*/  LDC.64 R2, c[0x0][0x390] ;  /* 0x0000e400ff027b82 */ /* 0x000e240000000a00 */
[----:B0-----:R-:W-:-:S05]  /*0280*/  IMAD.WIDE R2, R5, 0x4, R2 ;  /* 0x0000000405027825 */ /* 0x001fca00078e0202 */
[----:B------:R-:W-:Y:S01]  /*0290*/  STG.E desc[UR4][R2.64], R7 ;  /* 0x0000000702007986 */ /* 0x000fe2000c101904 */
[----:B------:R-:W-:Y:S05]  /*02a0*/  EXIT ;  /* 0x000000000000794d */ /* 0x000fea0003800000 */
.L_x_3:
[----:B------:R-:W-:-:S00]  /*02b0*/  BRA `(.L_x_3) ;  /* 0xfffffffc00fc7947 */ /* 0x000fc0000383ffff */
[----:B------:R-:W-:-:S00]  /*02c0*/  NOP ;  /* 0x0000000000007918 */ /* 0x000fc00000000000 */
        /* <DEDUP_REMOVED lines=11> */
.L_x_4:


//--------------------- .nv.shared.reserved.0     --------------------------
	.section	.nv.shared.reserved.0,"aw",@nobits
	.weak		__nv_reservedSMEM_offset_0_alias
	.size		__nv_reservedSMEM_offset_0_alias, 0, 64
	.other		__nv_reservedSMEM_offset_0_alias,@"STO_CUDA_RESERVED_SHARED STV_DEFAULT"
__nv_reservedSMEM_offset_0_alias:
	.zero		0
	.zero		64


//--------------------- .nv.constant0._Z12mandelKernelffffPii --------------------------
	.section	.nv.constant0._Z12mandelKernelffffPii,"a",@progbits
	.sectionflags	@""
	.align	4
.nv.constant0._Z12mandelKernelffffPii:
	.zero		924


//--------------------- SYMBOLS --------------------------

	.type		.nv.reservedSmem.offset0,@object
	.size		.nv.reservedSmem.offset0,0x4
